//
// Generated by NVIDIA NVVM Compiler
//
// Compiler Build ID: CL-36424714
// Cuda compilation tools, release 13.0, V13.0.88
// Based on NVVM 20.0.0
//

.version 9.0
.target sm_100
.address_size 64

	// .globl	_Z7updateVPKdS0_Pdiii

.visible .entry _Z7updateVPKdS0_Pdiii(
	.param .u64 .ptr .align 1 _Z7updateVPKdS0_Pdiii_param_0,
	.param .u64 .ptr .align 1 _Z7updateVPKdS0_Pdiii_param_1,
	.param .u64 .ptr .align 1 _Z7updateVPKdS0_Pdiii_param_2,
	.param .u32 _Z7updateVPKdS0_Pdiii_param_3,
	.param .u32 _Z7updateVPKdS0_Pdiii_param_4,
	.param .u32 _Z7updateVPKdS0_Pdiii_param_5
)
{
	.reg .pred 	%p<4>;
	.reg .b32 	%r<13>;
	.reg .b64 	%rd<13>;
	.reg .b64 	%fd<4>;

	ld.param.u64 	%rd1, [_Z7updateVPKdS0_Pdiii_param_0];
	ld.param.u64 	%rd2, [_Z7updateVPKdS0_Pdiii_param_1];
	ld.param.u64 	%rd3, [_Z7updateVPKdS0_Pdiii_param_2];
	ld.param.u32 	%r3, [_Z7updateVPKdS0_Pdiii_param_3];
	ld.param.u32 	%r4, [_Z7updateVPKdS0_Pdiii_param_4];
	ld.param.u32 	%r5, [_Z7updateVPKdS0_Pdiii_param_5];
	mov.u32 	%r6, %ctaid.x;
	mov.u32 	%r7, %ntid.x;
	mov.u32 	%r8, %tid.x;
	mad.lo.s32 	%r1, %r6, %r7, %r8;
	add.s32 	%r9, %r1, %r3;
	add.s32 	%r2, %r9, 1;
	setp.lt.s32 	%p1, %r1, 1;
	setp.ge.s32 	%p2, %r2, %r5;
	or.pred  	%p3, %p1, %p2;
	@%p3 bra 	$L__BB0_2;
	cvta.to.global.u64 	%rd4, %rd1;
	cvta.to.global.u64 	%rd5, %rd2;
	cvta.to.global.u64 	%rd6, %rd3;
	mad.lo.s32 	%r10, %r2, %r5, %r3;
	mul.wide.s32 	%rd7, %r10, 8;
	add.s64 	%rd8, %rd4, %rd7;
	ld.global.nc.f64 	%fd1, [%rd8];
	shl.b32 	%r11, %r1, 1;
	mul.wide.u32 	%rd9, %r11, 8;
	add.s64 	%rd10, %rd5, %rd9;
	ld.global.nc.f64 	%fd2, [%rd10+8];
	add.f64 	%fd3, %fd1, %fd2;
	mad.lo.s32 	%r12, %r5, %r4, %r2;
	mul.wide.s32 	%rd11, %r12, 8;
	add.s64 	%rd12, %rd6, %rd11;
	st.global.f64 	[%rd12], %fd3;
$L__BB0_2:
	ret;

}
	// .globl	_Z7updateWPKdS0_Pdiii
.visible .entry _Z7updateWPKdS0_Pdiii(
	.param .u64 .ptr .align 1 _Z7updateWPKdS0_Pdiii_param_0,
	.param .u64 .ptr .align 1 _Z7updateWPKdS0_Pdiii_param_1,
	.param .u64 .ptr .align 1 _Z7updateWPKdS0_Pdiii_param_2,
	.param .u32 _Z7updateWPKdS0_Pdiii_param_3,
	.param .u32 _Z7updateWPKdS0_Pdiii_param_4,
	.param .u32 _Z7updateWPKdS0_Pdiii_param_5
)
{
	.reg .pred 	%p<2>;
	.reg .b32 	%r<14>;
	.reg .b64 	%rd<13>;
	.reg .b64 	%fd<4>;

	ld.param.u64 	%rd1, [_Z7updateWPKdS0_Pdiii_param_0];
	ld.param.u64 	%rd2, [_Z7updateWPKdS0_Pdiii_param_1];
	ld.param.u64 	%rd3, [_Z7updateWPKdS0_Pdiii_param_2];
	ld.param.u32 	%r3, [_Z7updateWPKdS0_Pdiii_param_3];
	ld.param.u32 	%r4, [_Z7updateWPKdS0_Pdiii_param_4];
	ld.param.u32 	%r5, [_Z7updateWPKdS0_Pdiii_param_5];
	mov.u32 	%r6, %ctaid.x;
	mov.u32 	%r7, %ntid.x;
	mov.u32 	%r8, %tid.x;
	mad.lo.s32 	%r1, %r6, %r7, %r8;
	add.s32 	%r9, %r1, %r3;
	add.s32 	%r2, %r9, 2;
	setp.ge.s32 	%p1, %r2, %r5;
	@%p1 bra 	$L__BB1_2;
	cvta.to.global.u64 	%rd4, %rd1;
	cvta.to.global.u64 	%rd5, %rd2;
	cvta.to.global.u64 	%rd6, %rd3;
	mad.lo.s32 	%r10, %r5, %r3, %r5;
	add.s32 	%r11, %r10, %r2;
	mul.wide.s32 	%rd7, %r11, 8;
	add.s64 	%rd8, %rd4, %rd7;
	ld.global.nc.f64 	%fd1, [%rd8];
	shl.b32 	%r12, %r1, 1;
	mul.wide.s32 	%rd9, %r12, 8;
	add.s64 	%rd10, %rd5, %rd9;
	ld.global.nc.f64 	%fd2, [%rd10];
	sub.f64 	%fd3, %fd1, %fd2;
	mad.lo.s32 	%r13, %r5, %r4, %r2;
	mul.wide.s32 	%rd11, %r13, 8;
	add.s64 	%rd12, %rd6, %rd11;
	st.global.f64 	[%rd12], %fd3;
$L__BB1_2:
	ret;

}


// ===== COMPILED SASS (sm_100) =====

	.target	sm_100

	.elftype	@"ET_EXEC"


//--------------------- .note.nv.tkinfo           --------------------------
	.section	.note.nv.tkinfo,"",@"SHT_NOTE"
	.sectionflags	@"SHF_NOTE_NV_TKINFO"
	.tkinfo
        /*0018*/ 	.word	0x00000002
        /*0030*/ 	.string	""
        /*0030*/ 	.string	"ptxas"
        /*0030*/ 	.string	"Cuda compilation tools, release 13.0, V13.0.88"
        /*0030*/ 	.string	"Build cuda_13.0.r13.0/compiler.36424714_0"
        /*0030*/ 	.string	"-arch sm_100 -m 64 "



//--------------------- .note.nv.cuinfo           --------------------------
	.section	.note.nv.cuinfo,"",@"SHT_NOTE"
	.sectionflags	@"SHF_NOTE_NV_CUINFO"
        /*0018*/ 	.short	0x0002
        /*001a*/ 	.short	0x0064
        /*001c*/ 	.short	0x0082
	.zero		2


//--------------------- .nv.info                  --------------------------
	.section	.nv.info,"",@"SHT_CUDA_INFO"
	.align	4


	//----- nvinfo : EIATTR_REGCOUNT
	.align		4
        /*0000*/ 	.byte	0x04, 0x2f
        /*0002*/ 	.short	(.L_1 - .L_0)
	.align		4
.L_0:
        /*0004*/ 	.word	index@(_Z7updateVPKdS0_Pdiii)
        /*0008*/ 	.word	0x0000000e


	//----- nvinfo : EIATTR_FRAME_SIZE
	.align		4
.L_1:
        /*000c*/ 	.byte	0x04, 0x11
        /*000e*/ 	.short	(.L_3 - .L_2)
	.align		4
.L_2:
        /*0010*/ 	.word	index@(_Z7updateVPKdS0_Pdiii)
        /*0014*/ 	.word	0x00000000


	//----- nvinfo : EIATTR_REGCOUNT
	.align		4
.L_3:
        /*0018*/ 	.byte	0x04, 0x2f
        /*001a*/ 	.short	(.L_5 - .L_4)
	.align		4
.L_4:
        /*001c*/ 	.word	index@(_Z7updateWPKdS0_Pdiii)
        /*0020*/ 	.word	0x0000000e


	//----- nvinfo : EIATTR_FRAME_SIZE
	.align		4
.L_5:
        /*0024*/ 	.byte	0x04, 0x11
        /*0026*/ 	.short	(.L_7 - .L_6)
	.align		4
.L_6:
        /*0028*/ 	.word	index@(_Z7updateWPKdS0_Pdiii)
        /*002c*/ 	.word	0x00000000


	//----- nvinfo : EIATTR_MIN_STACK_SIZE
	.align		4
.L_7:
        /*0030*/ 	.byte	0x04, 0x12
        /*0032*/ 	.short	(.L_9 - .L_8)
	.align		4
.L_8:
        /*0034*/ 	.word	index@(_Z7updateWPKdS0_Pdiii)
        /*0038*/ 	.word	0x00000000


	//----- nvinfo : EIATTR_MIN_STACK_SIZE
	.align		4
.L_9:
        /*003c*/ 	.byte	0x04, 0x12
        /*003e*/ 	.short	(.L_11 - .L_10)
	.align		4
.L_10:
        /*0040*/ 	.word	index@(_Z7updateVPKdS0_Pdiii)
        /*0044*/ 	.word	0x00000000
.L_11:


//--------------------- .nv.compat                --------------------------
	.section	.nv.compat,"",@"SHT_CUDA_COMPAT_INFO"
	.align	4
        /*0000*/ 	.byte	0x02, 0x09, 0x00, 0x00, 0x02, 0x02, 0x01, 0x00, 0x02, 0x05, 0x05, 0x00, 0x03, 0x07, 0x01, 0x01
        /*0010*/ 	.byte	0x02, 0x03, 0x00, 0x00, 0x02, 0x06, 0x01, 0x00, 0x04, 0x0b, 0x08, 0x00, 0x01, 0x00, 0x00, 0x00
        /*0020*/ 	.byte	0x00, 0x00, 0x00, 0x00


//--------------------- .nv.info._Z7updateWPKdS0_Pdiii --------------------------
	.section	.nv.info._Z7updateWPKdS0_Pdiii,"",@"SHT_CUDA_INFO"
	.sectionflags	@""
	.align	4


	//----- nvinfo : EIATTR_CUDA_API_VERSION
	.align		4
        /*0000*/ 	.byte	0x04, 0x37
        /*0002*/ 	.short	(.L_13 - .L_12)
.L_12:
        /*0004*/ 	.word	0x00000082


	//----- nvinfo : EIATTR_KPARAM_INFO
	.align		4
.L_13:
        /*0008*/ 	.byte	0x04, 0x17
        /*000a*/ 	.short	(.L_15 - .L_14)
.L_14:
        /*000c*/ 	.word	0x00000000
        /*0010*/ 	.short	0x0005
        /*0012*/ 	.short	0x0020
        /*0014*/ 	.byte	0x00, 0xf0, 0x11, 0x00


	//----- nvinfo : EIATTR_KPARAM_INFO
	.align		4
.L_15:
        /*0018*/ 	.byte	0x04, 0x17
        /*001a*/ 	.short	(.L_17 - .L_16)
.L_16:
        /*001c*/ 	.word	0x00000000
        /*0020*/ 	.short	0x0004
        /*0022*/ 	.short	0x001c
        /*0024*/ 	.byte	0x00, 0xf0, 0x11, 0x00


	//----- nvinfo : EIATTR_KPARAM_INFO
	.align		4
.L_17:
        /*0028*/ 	.byte	0x04, 0x17
        /*002a*/ 	.short	(.L_19 - .L_18)
.L_18:
        /*002c*/ 	.word	0x00000000
        /*0030*/ 	.short	0x0003
        /*0032*/ 	.short	0x0018
        /*0034*/ 	.byte	0x00, 0xf0, 0x11, 0x00


	//----- nvinfo : EIATTR_KPARAM_INFO
	.align		4
.L_19:
        /*0038*/ 	.byte	0x04, 0x17
        /*003a*/ 	.short	(.L_21 - .L_20)
.L_20:
        /*003c*/ 	.word	0x00000000
        /*0040*/ 	.short	0x0002
        /*0042*/ 	.short	0x0010
        /*0044*/ 	.byte	0x00, 0xf5, 0x21, 0x00


	//----- nvinfo : EIATTR_KPARAM_INFO
	.align		4
.L_21:
        /*0048*/ 	.byte	0x04, 0x17
        /*004a*/ 	.short	(.L_23 - .L_22)
.L_22:
        /*004c*/ 	.word	0x00000000
        /*0050*/ 	.short	0x0001
        /*0052*/ 	.short	0x0008
        /*0054*/ 	.byte	0x00, 0xf5, 0x21, 0x00


	//----- nvinfo : EIATTR_KPARAM_INFO
	.align		4
.L_23:
        /*0058*/ 	.byte	0x04, 0x17
        /*005a*/ 	.short	(.L_25 - .L_24)
.L_24:
        /*005c*/ 	.word	0x00000000
        /*0060*/ 	.short	0x0000
        /*0062*/ 	.short	0x0000
        /*0064*/ 	.byte	0x00, 0xf5, 0x21, 0x00


	//----- nvinfo : EIATTR_SPARSE_MMA_MASK
	.align		4
.L_25:
        /*0068*/ 	.byte	0x03, 0x50
        /*006a*/ 	.short	0x0000


	//----- nvinfo : EIATTR_MAXREG_COUNT
	.align		4
        /*006c*/ 	.byte	0x03, 0x1b
        /*006e*/ 	.short	0x00ff


	//----- nvinfo : EIATTR_MERCURY_ISA_VERSION
	.align		4
        /*0070*/ 	.byte	0x03, 0x5f
        /*0072*/ 	.short	0x0101


	//----- nvinfo : EIATTR_VRC_CTA_INIT_COUNT
	.align		4
        /*0074*/ 	.byte	0x02, 0x4a
	.zero		1
	.zero		1


	//----- nvinfo : EIATTR_EXIT_INSTR_OFFSETS
	.align		4
        /*0078*/ 	.byte	0x04, 0x1c
        /*007a*/ 	.short	(.L_27 - .L_26)


	//   ....[0]....
.L_26:
        /*007c*/ 	.word	0x00000090


	//   ....[1]....
        /*0080*/ 	.word	0x000001a0


	//----- nvinfo : EIATTR_CBANK_PARAM_SIZE
	.align		4
.L_27:
        /*0084*/ 	.byte	0x03, 0x19
        /*0086*/ 	.short	0x0024


	//----- nvinfo : EIATTR_PARAM_CBANK
	.align		4
        /*0088*/ 	.byte	0x04, 0x0a
        /*008a*/ 	.short	(.L_29 - .L_28)
	.align		4
.L_28:
        /*008c*/ 	.word	index@(.nv.constant0._Z7updateWPKdS0_Pdiii)
        /*0090*/ 	.short	0x0380
        /*0092*/ 	.short	0x0024


	//----- nvinfo : EIATTR_SW_WAR
	.align		4
.L_29:
        /*0094*/ 	.byte	0x04, 0x36
        /*0096*/ 	.short	(.L_31 - .L_30)
.L_30:
        /*0098*/ 	.word	0x00000008
.L_31:


//--------------------- .nv.info._Z7updateVPKdS0_Pdiii --------------------------
	.section	.nv.info._Z7updateVPKdS0_Pdiii,"",@"SHT_CUDA_INFO"
	.sectionflags	@""
	.align	4


	//----- nvinfo : EIATTR_CUDA_API_VERSION
	.align		4
        /*0000*/ 	.byte	0x04, 0x37
        /*0002*/ 	.short	(.L_33 - .L_32)
.L_32:
        /*0004*/ 	.word	0x00000082


	//----- nvinfo : EIATTR_KPARAM_INFO
	.align		4
.L_33:
        /*0008*/ 	.byte	0x04, 0x17
        /*000a*/ 	.short	(.L_35 - .L_34)
.L_34:
        /*000c*/ 	.word	0x00000000
        /*0010*/ 	.short	0x0005
        /*0012*/ 	.short	0x0020
        /*0014*/ 	.byte	0x00, 0xf0, 0x11, 0x00


	//----- nvinfo : EIATTR_KPARAM_INFO
	.align		4
.L_35:
        /*0018*/ 	.byte	0x04, 0x17
        /*001a*/ 	.short	(.L_37 - .L_36)
.L_36:
        /*001c*/ 	.word	0x00000000
        /*0020*/ 	.short	0x0004
        /*0022*/ 	.short	0x001c
        /*0024*/ 	.byte	0x00, 0xf0, 0x11, 0x00


	//----- nvinfo : EIATTR_KPARAM_INFO
	.align		4
.L_37:
        /*0028*/ 	.byte	0x04, 0x17
        /*002a*/ 	.short	(.L_39 - .L_38)
.L_38:
        /*002c*/ 	.word	0x00000000
        /*0030*/ 	.short	0x0003
        /*0032*/ 	.short	0x0018
        /*0034*/ 	.byte	0x00, 0xf0, 0x11, 0x00


	//----- nvinfo : EIATTR_KPARAM_INFO
	.align		4
.L_39:
        /*0038*/ 	.byte	0x04, 0x17
        /*003a*/ 	.short	(.L_41 - .L_40)
.L_40:
        /*003c*/ 	.word	0x00000000
        /*0040*/ 	.short	0x0002
        /*0042*/ 	.short	0x0010
        /*0044*/ 	.byte	0x00, 0xf5, 0x21, 0x00


	//----- nvinfo : EIATTR_KPARAM_INFO
	.align		4
.L_41:
        /*0048*/ 	.byte	0x04, 0x17
        /*004a*/ 	.short	(.L_43 - .L_42)
.L_42:
        /*004c*/ 	.word	0x00000000
        /*0050*/ 	.short	0x0001
        /*0052*/ 	.short	0x0008
        /*0054*/ 	.byte	0x00, 0xf5, 0x21, 0x00


	//----- nvinfo : EIATTR_KPARAM_INFO
	.align		4
.L_43:
        /*0058*/ 	.byte	0x04, 0x17
        /*005a*/ 	.short	(.L_45 - .L_44)
.L_44:
        /*005c*/ 	.word	0x00000000
        /*0060*/ 	.short	0x0000
        /*0062*/ 	.short	0x0000
        /*0064*/ 	.byte	0x00, 0xf5, 0x21, 0x00


	//----- nvinfo : EIATTR_SPARSE_MMA_MASK
	.align		4
.L_45:
        /*0068*/ 	.byte	0x03, 0x50
        /*006a*/ 	.short	0x0000


	//----- nvinfo : EIATTR_MAXREG_COUNT
	.align		4
        /*006c*/ 	.byte	0x03, 0x1b
        /*006e*/ 	.short	0x00ff


	//----- nvinfo : EIATTR_MERCURY_ISA_VERSION
	.align		4
        /*0070*/ 	.byte	0x03, 0x5f
        /*0072*/ 	.short	0x0101


	//----- nvinfo : EIATTR_VRC_CTA_INIT_COUNT
	.align		4
        /*0074*/ 	.byte	0x02, 0x4a
	.zero		1
	.zero		1


	//----- nvinfo : EIATTR_EXIT_INSTR_OFFSETS
	.align		4
        /*0078*/ 	.byte	0x04, 0x1c
        /*007a*/ 	.short	(.L_47 - .L_46)


	//   ....[0]....
.L_46:
        /*007c*/ 	.word	0x000000a0


	//   ....[1]....
        /*0080*/ 	.word	0x000001a0


	//----- nvinfo : EIATTR_CBANK_PARAM_SIZE
	.align		4
.L_47:
        /*0084*/ 	.byte	0x03, 0x19
        /*0086*/ 	.short	0x0024


	//----- nvinfo : EIATTR_PARAM_CBANK
	.align		4
        /*0088*/ 	.byte	0x04, 0x0a
        /*008a*/ 	.short	(.L_49 - .L_48)
	.align		4
.L_48:
        /*008c*/ 	.word	index@(.nv.constant0._Z7updateVPKdS0_Pdiii)
        /*0090*/ 	.short	0x0380
        /*0092*/ 	.short	0x0024


	//----- nvinfo : EIATTR_SW_WAR
	.align		4
.L_49:
        /*0094*/ 	.byte	0x04, 0x36
        /*0096*/ 	.short	(.L_51 - .L_50)
.L_50:
        /*0098*/ 	.word	0x00000008
.L_51:


//--------------------- .nv.callgraph             --------------------------
	.section	.nv.callgraph,"",@"SHT_CUDA_CALLGRAPH"
	.align	4
	.sectionentsize	8
	.align		4
        /*0000*/ 	.word	0x00000000
	.align		4
        /*0004*/ 	.word	0xffffffff
	.align		4
        /*0008*/ 	.word	0x00000000
	.align		4
        /*000c*/ 	.word	0xfffffffe
	.align		4
        /*0010*/ 	.word	0x00000000
	.align		4
        /*0014*/ 	.word	0xfffffffd
	.align		4
        /*0018*/ 	.word	0x00000000
	.align		4
        /*001c*/ 	.word	0xfffffffc


//--------------------- .text._Z7updateWPKdS0_Pdiii --------------------------
	.section	.text._Z7updateWPKdS0_Pdiii,"ax",@progbits
	.align	128
        .global         _Z7updateWPKdS0_Pdiii
        .type           _Z7updateWPKdS0_Pdiii,@function
        .size           _Z7updateWPKdS0_Pdiii,(.L_x_2 - _Z7updateWPKdS0_Pdiii)
        .other          _Z7updateWPKdS0_Pdiii,@"STO_CUDA_ENTRY STV_DEFAULT"
_Z7updateWPKdS0_Pdiii:
.text._Z7updateWPKdS0_Pdiii:
[----:B------:R-:W-:Y:S01]  /*0000*/  LDC R1, c[0x0][0x37c] ;  /* 0x0000df00ff017b82 */ /* 0x000fe20000000800 */
[----:B------:R-:W0:Y:S07]  /*0010*/  S2R R3, SR_TID.X ;  /* 0x0000000000037919 */ /* 0x000e2e0000002100 */
[----:B------:R-:W0:Y:S01]  /*0020*/  S2UR UR4, SR_CTAID.X ;  /* 0x00000000000479c3 */ /* 0x000e220000002500 */
[----:B------:R-:W1:Y:S01]  /*0030*/  LDCU UR5, c[0x0][0x398] ;  /* 0x00007300ff0577ac */ /* 0x000e620008000800 */
[----:B------:R-:W2:Y:S06]  /*0040*/  LDCU UR8, c[0x0][0x3a0] ;  /* 0x00007400ff0877ac */ /* 0x000eac0008000800 */
[----:B------:R-:W0:Y:S02]  /*0050*/  LDC R0, c[0x0][0x360] ;  /* 0x0000d800ff007b82 */ /* 0x000e240000000800 */
[----:B0-----:R-:W-:-:S05]  /*0060*/  IMAD R0, R0, UR4, R3 ;  /* 0x0000000400007c24 */ /* 0x001fca000f8e0203 */
[----:B-1----:R-:W-:-:S04]  /*0070*/  IADD3.X R6, PT, PT, R0, UR5, RZ, PT, PT ;  /* 0x0000000500067c10 */ /* 0x002fc8000bfee4ff */
[----:B--2---:R-:W-:-:S13]  /*0080*/  ISETP.GE.AND P0, PT, R6, UR8, PT ;  /* 0x0000000806007c0c */ /* 0x004fda000bf06270 */
[----:B------:R-:W-:Y:S05]  /*0090*/  @P0 EXIT ;  /* 0x000000000000094d */ /* 0x000fea0003800000 */
[----:B------:R-:W0:Y:S01]  /*00a0*/  LDC.64 R4, c[0x0][0x388] ;  /* 0x0000e200ff047b82 */ /* 0x000e220000000a00 */
[----:B------:R-:W1:Y:S01]  /*00b0*/  LDCU.64 UR6, c[0x0][0x358] ;  /* 0x00006b00ff0677ac */ /* 0x000e620008000a00 */
[----:B------:R-:W-:Y:S01]  /*00c0*/  SHF.L.U32 R9, R0, 0x1, RZ ;  /* 0x0000000100097819 */ /* 0x000fe200000006ff */
[----:B------:R-:W-:-:S05]  /*00d0*/  UIMAD UR4, UR5, UR8, UR8 ;  /* 0x00000008050472a4 */ /* 0x000fca000f8e0208 */
[----:B------:R-:W2:Y:S01]  /*00e0*/  LDC.64 R2, c[0x0][0x380] ;  /* 0x0000e000ff027b82 */ /* 0x000ea20000000a00 */
[----:B------:R-:W-:-:S07]  /*00f0*/  IADD3 R7, PT, PT, R6, UR4, RZ ;  /* 0x0000000406077c10 */ /* 0x000fce000fffe0ff */
[----:B------:R-:W3:Y:S01]  /*0100*/  LDC R11, c[0x0][0x39c] ;  /* 0x0000e700ff0b7b82 */ /* 0x000ee20000000800 */
[----:B0-----:R-:W-:-:S07]  /*0110*/  IMAD.WIDE R4, R9, 0x8, R4 ;  /* 0x0000000809047825 */ /* 0x001fce00078e0204 */
[----:B------:R-:W0:Y:S01]  /*0120*/  LDC.64 R8, c[0x0][0x390] ;  /* 0x0000e400ff087b82 */ /* 0x000e220000000a00 */
[----:B-1----:R-:W4:Y:S01]  /*0130*/  LDG.E.64.CONSTANT R4, desc[UR6][R4.64] ;  /* 0x0000000604047981 */ /* 0x002f22000c1e9b00 */
[----:B--2---:R-:W-:-:S06]  /*0140*/  IMAD.WIDE R2, R7, 0x8, R2 ;  /* 0x0000000807027825 */ /* 0x004fcc00078e0202 */
[----:B------:R-:W4:Y:S01]  /*0150*/  LDG.E.64.CONSTANT R2, desc[UR6][R2.64] ;  /* 0x0000000602027981 */ /* 0x000f22000c1e9b00 */
[----:B---3--:R-:W-:-:S04]  /*0160*/  IMAD R11, R11, UR8, R6 ;  /* 0x000000080b0b7c24 */ /* 0x008fc8000f8e0206 */
[----:B0-----:R-:W-:Y:S01]  /*0170*/  IMAD.WIDE R8, R11, 0x8, R8 ;  /* 0x000000080b087825 */ /* 0x001fe200078e0208 */
[----:B----4-:R-:W-:-:S07]  /*0180*/  DADD R6, R2, -R4 ;  /* 0x0000000002067229 */ /* 0x010fce0000000804 */
[----:B------:R-:W-:Y:S01]  /*0190*/  STG.E.64 desc[UR6][R8.64], R6 ;  /* 0x0000000608007986 */ /* 0x000fe2000c101b06 */
[----:B------:R-:W-:Y:S05]  /*01a0*/  EXIT ;  /* 0x000000000000794d */ /* 0x000fea0003800000 */
.L_x_0:
[----:B------:R-:W-:-:S00]  /*01b0*/  BRA `(.L_x_0) ;  /* 0xfffffffc00fc7947 */ /* 0x000fc0000383ffff */
[----:B------:R-:W-:-:S00]  /*01c0*/  NOP ;  /* 0x0000000000007918 */ /* 0x000fc00000000000 */
        /* <DEDUP_REMOVED lines=11> */
.L_x_2:


//--------------------- .text._Z7updateVPKdS0_Pdiii --------------------------
	.section	.text._Z7updateVPKdS0_Pdiii,"ax",@progbits
	.align	128
        .global         _Z7updateVPKdS0_Pdiii
        .type           _Z7updateVPKdS0_Pdiii,@function
        .size           _Z7updateVPKdS0_Pdiii,(.L_x_3 - _Z7updateVPKdS0_Pdiii)
        .other          _Z7updateVPKdS0_Pdiii,@"STO_CUDA_ENTRY STV_DEFAULT"
_Z7updateVPKdS0_Pdiii:
.text._Z7updateVPKdS0_Pdiii:
[----:B------:R-:W-:Y:S01]  /*0000*/  LDC R1, c[0x0][0x37c] ;  /* 0x0000df00ff017b82 */ /* 0x000fe20000000800 */
[----:B------:R-:W0:Y:S07]  /*0010*/  S2R R3, SR_TID.X ;  /* 0x0000000000037919 */ /* 0x000e2e0000002100 */
[----:B------:R-:W0:Y:S01]  /*0020*/  S2UR UR4, SR_CTAID.X ;  /* 0x00000000000479c3 */ /* 0x000e220000002500 */
[----:B------:R-:W1:Y:S07]  /*0030*/  LDCU UR6, c[0x0][0x398] ;  /* 0x00007300ff0677ac */ /* 0x000e6e0008000800 */
[----:B------:R-:W0:Y:S08]  /*0040*/  LDC R0, c[0x0][0x360] ;  /* 0x0000d800ff007b82 */ /* 0x000e300000000800 */
[----:B------:R-:W2:Y:S01]  /*0050*/  LDC R11, c[0x0][0x3a0] ;  /* 0x0000e800ff0b7b82 */ /* 0x000ea20000000800 */
[----:B0-----:R-:W-:-:S05]  /*0060*/  IMAD R0, R0, UR4, R3 ;  /* 0x0000000400007c24 */ /* 0x001fca000f8e0203 */
[----:B-1----:R-:W-:-:S04]  /*0070*/  IADD3.X R6, PT, PT, R0, UR6, RZ, PT, !PT ;  /* 0x0000000600067c10 */ /* 0x002fc8000bffe4ff */
[----:B--2---:R-:W-:-:S04]  /*0080*/  ISETP.GE.AND P0, PT, R6, R11, PT ;  /* 0x0000000b0600720c */ /* 0x004fc80003f06270 */
[----:B------:R-:W-:-:S13]  /*0090*/  ISETP.LT.OR P0, PT, R0, 0x1, P0 ;  /* 0x000000010000780c */ /* 0x000fda0000701670 */
[----:B------:R-:W-:Y:S05]  /*00a0*/  @P0 EXIT ;  /* 0x000000000000094d */ /* 0x000fea0003800000 */
[----:B------:R-:W0:Y:S01]  /*00b0*/  LDC.64 R2, c[0x0][0x380] ;  /* 0x0000e000ff027b82 */ /* 0x000e220000000a00 */
[----:B------:R-:W1:Y:S01]  /*00c0*/  LDCU.64 UR4, c[0x0][0x358] ;  /* 0x00006b00ff0477ac */ /* 0x000e620008000a00 */
[----:B------:R-:W-:Y:S01]  /*00d0*/  SHF.L.U32 R9, R0, 0x1, RZ ;  /* 0x0000000100097819 */ /* 0x000fe200000006ff */
[----:B------:R-:W-:Y:S01]  /*00e0*/  IMAD R7, R6, R11, UR6 ;  /* 0x0000000606077e24 */ /* 0x000fe2000f8e020b */
[----:B------:R-:W2:Y:S04]  /*00f0*/  LDCU UR7, c[0x0][0x39c] ;  /* 0x00007380ff0777ac */ /* 0x000ea80008000800 */
[----:B------:R-:W3:Y:S01]  /*0100*/  LDC.64 R4, c[0x0][0x388] ;  /* 0x0000e200ff047b82 */ /* 0x000ee20000000a00 */
[----:B0-----:R-:W-:-:S06]  /*0110*/  IMAD.WIDE R2, R7, 0x8, R2 ;  /* 0x0000000807027825 */ /* 0x001fcc00078e0202 */
[----:B-1----:R-:W4:Y:S01]  /*0120*/  LDG.E.64.CONSTANT R2, desc[UR4][R2.64] ;  /* 0x0000000402027981 */ /* 0x002f22000c1e9b00 */
[----:B---3--:R-:W-:Y:S02]  /*0130*/  IMAD.WIDE.U32 R4, R9, 0x8, R4 ;  /* 0x0000000809047825 */ /* 0x008fe400078e0004 */
[----:B------:R-:W0:Y:S04]  /*0140*/  LDC.64 R8, c[0x0][0x390] ;  /* 0x0000e400ff087b82 */ /* 0x000e280000000a00 */
[----:B------:R-:W4:Y:S01]  /*0150*/  LDG.E.64.CONSTANT R4, desc[UR4][R4.64+0x8] ;  /* 0x0000080404047981 */ /* 0x000f22000c1e9b00 */
[----:B--2---:R-:W-:-:S04]  /*0160*/  IMAD R11, R11, UR7, R6 ;  /* 0x000000070b0b7c24 */ /* 0x004fc8000f8e0206 */
[----:B0-----:R-:W-:Y:S01]  /*0170*/  IMAD.WIDE R8, R11, 0x8, R8 ;  /* 0x000000080b087825 */ /* 0x001fe200078e0208 */
[----:B----4-:R-:W-:-:S07]  /*0180*/  DADD R6, R2, R4 ;  /* 0x0000000002067229 */ /* 0x010fce0000000004 */
[----:B------:R-:W-:Y:S01]  /*0190*/  STG.E.64 desc[UR4][R8.64], R6 ;  /* 0x0000000608007986 */ /* 0x000fe2000c101b04 */
[----:B------:R-:W-:Y:S05]  /*01a0*/  EXIT ;  /* 0x000000000000794d */ /* 0x000fea0003800000 */
.L_x_1:
        /* <DEDUP_REMOVED lines=13> */
.L_x_3:


//--------------------- .nv.shared.reserved.0     --------------------------
	.section	.nv.shared.reserved.0,"aw",@nobits
	.weak		__nv_reservedSMEM_offset_0_alias
	.size		__nv_reservedSMEM_offset_0_alias, 0, 64
	.other		__nv_reservedSMEM_offset_0_alias,@"STO_CUDA_RESERVED_SHARED STV_DEFAULT"
__nv_reservedSMEM_offset_0_alias:
	.zero		0
	.zero		64


//--------------------- .nv.constant0._Z7updateWPKdS0_Pdiii --------------------------
	.section	.nv.constant0._Z7updateWPKdS0_Pdiii,"a",@progbits
	.sectionflags	@""
	.align	4
.nv.constant0._Z7updateWPKdS0_Pdiii:
	.zero		932


//--------------------- .nv.constant0._Z7updateVPKdS0_Pdiii --------------------------
	.section	.nv.constant0._Z7updateVPKdS0_Pdiii,"a",@progbits
	.sectionflags	@""
	.align	4
.nv.constant0._Z7updateVPKdS0_Pdiii:
	.zero		932


//--------------------- SYMBOLS --------------------------

	.type		.nv.reservedSmem.offset0,@object
	.size		.nv.reservedSmem.offset0,0x4
